//
// Generated by NVIDIA NVVM Compiler
//
// Compiler Build ID: CL-36424714
// Cuda compilation tools, release 13.0, V13.0.88
// Based on NVVM 20.0.0
//

.version 9.0
.target sm_100
.address_size 64

	// .globl	default_function_kernel_1

.visible .entry default_function_kernel_1(
	.param .u64 .ptr .align 1 default_function_kernel_1_param_0,
	.param .u64 .ptr .align 1 default_function_kernel_1_param_1,
	.param .u64 .ptr .align 1 default_function_kernel_1_param_2,
	.param .u64 .ptr .align 1 default_function_kernel_1_param_3
)
.maxntid 16
{
	.reg .b16 	%rs<4>;
	.reg .b32 	%r<23>;
	.reg .b32 	%f<9>;
	.reg .b64 	%rd<16>;

	ld.param.u64 	%rd1, [default_function_kernel_1_param_0];
	ld.param.u64 	%rd2, [default_function_kernel_1_param_1];
	ld.param.u64 	%rd3, [default_function_kernel_1_param_2];
	ld.param.u64 	%rd4, [default_function_kernel_1_param_3];
	cvta.to.global.u64 	%rd5, %rd1;
	cvta.to.global.u64 	%rd6, %rd2;
	cvta.to.global.u64 	%rd7, %rd4;
	cvta.to.global.u64 	%rd8, %rd3;
	mov.u32 	%r1, %ctaid.x;
	shl.b32 	%r2, %r1, 4;
	mov.u32 	%r3, %tid.x;
	or.b32  	%r4, %r2, %r3;
	mul.wide.u32 	%rd9, %r4, 4;
	add.s64 	%rd10, %rd8, %rd9;
	ld.global.nc.f32 	%f1, [%rd10];
	mul.hi.u32 	%r5, %r1, 1321528399;
	shr.u32 	%r6, %r5, 3;
	mul.lo.s32 	%r7, %r6, 26;
	sub.s32 	%r8, %r1, %r7;
	shl.b32 	%r9, %r8, 3;
	shr.u32 	%r10, %r3, 1;
	or.b32  	%r11, %r9, %r10;
	cvt.u16.u32 	%rs1, %r11;
	mul.lo.s16 	%rs2, %rs1, 79;
	shr.u16 	%rs3, %rs2, 10;
	cvt.u32.u16 	%r12, %rs3;
	mul.wide.u32 	%rd11, %r12, 4;
	add.s64 	%rd12, %rd7, %rd11;
	ld.global.nc.f32 	%f2, [%rd12];
	mul.f32 	%f3, %f1, %f2;
	shl.b32 	%r13, %r1, 3;
	or.b32  	%r14, %r13, %r10;
	mul.hi.u32 	%r15, %r14, 1321528399;
	shr.u32 	%r16, %r15, 2;
	mul.lo.s32 	%r17, %r16, 13;
	sub.s32 	%r18, %r14, %r17;
	shl.b32 	%r19, %r18, 1;
	and.b32  	%r20, %r3, 1;
	or.b32  	%r21, %r7, %r20;
	add.s32 	%r22, %r21, %r19;
	mul.wide.u32 	%rd13, %r22, 4;
	add.s64 	%rd14, %rd6, %rd13;
	ld.global.nc.f32 	%f4, [%rd14];
	fma.rn.f32 	%f5, %f4, 0f3D800000, 0f3727C5AC;
	sqrt.rn.f32 	%f6, %f5;
	rcp.rn.f32 	%f7, %f6;
	mul.f32 	%f8, %f3, %f7;
	add.s64 	%rd15, %rd5, %rd9;
	st.global.f32 	[%rd15], %f8;
	ret;

}
	// .globl	default_function_kernel
.visible .entry default_function_kernel(
	.param .u64 .ptr .align 1 default_function_kernel_param_0,
	.param .u64 .ptr .align 1 default_function_kernel_param_1
)
{
	.reg .b32 	%r<5>;
	.reg .b32 	%f<33>;
	.reg .b64 	%rd<9>;

	ld.param.u64 	%rd1, [default_function_kernel_param_0];
	ld.param.u64 	%rd2, [default_function_kernel_param_1];
	cvta.to.global.u64 	%rd3, %rd1;
	mov.u32 	%r1, %ctaid.x;
	mul.wide.u32 	%rd4, %r1, 4;
	add.s64 	%rd5, %rd3, %rd4;
	mul.hi.u32 	%r2, %r1, 1321528399;
	shr.u32 	%r3, %r2, 3;
	mad.lo.s32 	%r4, %r3, 390, %r1;
	cvta.to.global.u64 	%rd6, %rd2;
	mul.wide.u32 	%rd7, %r4, 4;
	add.s64 	%rd8, %rd6, %rd7;
	ld.global.nc.f32 	%f1, [%rd8];
	fma.rn.f32 	%f2, %f1, %f1, 0f00000000;
	ld.global.nc.f32 	%f3, [%rd8+104];
	fma.rn.f32 	%f4, %f3, %f3, %f2;
	ld.global.nc.f32 	%f5, [%rd8+208];
	fma.rn.f32 	%f6, %f5, %f5, %f4;
	ld.global.nc.f32 	%f7, [%rd8+312];
	fma.rn.f32 	%f8, %f7, %f7, %f6;
	ld.global.nc.f32 	%f9, [%rd8+416];
	fma.rn.f32 	%f10, %f9, %f9, %f8;
	ld.global.nc.f32 	%f11, [%rd8+520];
	fma.rn.f32 	%f12, %f11, %f11, %f10;
	ld.global.nc.f32 	%f13, [%rd8+624];
	fma.rn.f32 	%f14, %f13, %f13, %f12;
	ld.global.nc.f32 	%f15, [%rd8+728];
	fma.rn.f32 	%f16, %f15, %f15, %f14;
	ld.global.nc.f32 	%f17, [%rd8+832];
	fma.rn.f32 	%f18, %f17, %f17, %f16;
	ld.global.nc.f32 	%f19, [%rd8+936];
	fma.rn.f32 	%f20, %f19, %f19, %f18;
	ld.global.nc.f32 	%f21, [%rd8+1040];
	fma.rn.f32 	%f22, %f21, %f21, %f20;
	ld.global.nc.f32 	%f23, [%rd8+1144];
	fma.rn.f32 	%f24, %f23, %f23, %f22;
	ld.global.nc.f32 	%f25, [%rd8+1248];
	fma.rn.f32 	%f26, %f25, %f25, %f24;
	ld.global.nc.f32 	%f27, [%rd8+1352];
	fma.rn.f32 	%f28, %f27, %f27, %f26;
	ld.global.nc.f32 	%f29, [%rd8+1456];
	fma.rn.f32 	%f30, %f29, %f29, %f28;
	ld.global.nc.f32 	%f31, [%rd8+1560];
	fma.rn.f32 	%f32, %f31, %f31, %f30;
	st.global.f32 	[%rd5], %f32;
	ret;

}


// ===== COMPILED SASS (sm_100) =====

	.target	sm_100

	.elftype	@"ET_EXEC"


//--------------------- .note.nv.tkinfo           --------------------------
	.section	.note.nv.tkinfo,"",@"SHT_NOTE"
	.sectionflags	@"SHF_NOTE_NV_TKINFO"
	.tkinfo
        /*0018*/ 	.word	0x00000002
        /*0030*/ 	.string	""
        /*0030*/ 	.string	"ptxas"
        /*0030*/ 	.string	"Cuda compilation tools, release 13.0, V13.0.88"
        /*0030*/ 	.string	"Build cuda_13.0.r13.0/compiler.36424714_0"
        /*0030*/ 	.string	"-arch sm_100 -m 64 "



//--------------------- .note.nv.cuinfo           --------------------------
	.section	.note.nv.cuinfo,"",@"SHT_NOTE"
	.sectionflags	@"SHF_NOTE_NV_CUINFO"
        /*0018*/ 	.short	0x0002
        /*001a*/ 	.short	0x0064
        /*001c*/ 	.short	0x0082
	.zero		2


//--------------------- .nv.info                  --------------------------
	.section	.nv.info,"",@"SHT_CUDA_INFO"
	.align	4


	//----- nvinfo : EIATTR_REGCOUNT
	.align		4
        /*0000*/ 	.byte	0x04, 0x2f
        /*0002*/ 	.short	(.L_1 - .L_0)
	.align		4
.L_0:
        /*0004*/ 	.word	index@(default_function_kernel_1)
        /*0008*/ 	.word	0x0000000e


	//----- nvinfo : EIATTR_FRAME_SIZE
	.align		4
.L_1:
        /*000c*/ 	.byte	0x04, 0x11
        /*000e*/ 	.short	(.L_3 - .L_2)
	.align		4
.L_2:
        /*0010*/ 	.word	index@($__internal_1_$__cuda_sm20_sqrt_rn_f32_slowpath)
        /*0014*/ 	.word	0x00000000


	//----- nvinfo : EIATTR_FRAME_SIZE
	.align		4
.L_3:
        /*0018*/ 	.byte	0x04, 0x11
        /*001a*/ 	.short	(.L_5 - .L_4)
	.align		4
.L_4:
        /*001c*/ 	.word	index@($__internal_0_$__cuda_sm20_rcp_rn_f32_slowpath)
        /*0020*/ 	.word	0x00000000


	//----- nvinfo : EIATTR_FRAME_SIZE
	.align		4
.L_5:
        /*0024*/ 	.byte	0x04, 0x11
        /*0026*/ 	.short	(.L_7 - .L_6)
	.align		4
.L_6:
        /*0028*/ 	.word	index@(default_function_kernel_1)
        /*002c*/ 	.word	0x00000000


	//----- nvinfo : EIATTR_REGCOUNT
	.align		4
.L_7:
        /*0030*/ 	.byte	0x04, 0x2f
        /*0032*/ 	.short	(.L_9 - .L_8)
	.align		4
.L_8:
        /*0034*/ 	.word	index@(default_function_kernel)
        /*0038*/ 	.word	0x0000001e


	//----- nvinfo : EIATTR_FRAME_SIZE
	.align		4
.L_9:
        /*003c*/ 	.byte	0x04, 0x11
        /*003e*/ 	.short	(.L_11 - .L_10)
	.align		4
.L_10:
        /*0040*/ 	.word	index@(default_function_kernel)
        /*0044*/ 	.word	0x00000000


	//----- nvinfo : EIATTR_MIN_STACK_SIZE
	.align		4
.L_11:
        /*0048*/ 	.byte	0x04, 0x12
        /*004a*/ 	.short	(.L_13 - .L_12)
	.align		4
.L_12:
        /*004c*/ 	.word	index@(default_function_kernel)
        /*0050*/ 	.word	0x00000000


	//----- nvinfo : EIATTR_MIN_STACK_SIZE
	.align		4
.L_13:
        /*0054*/ 	.byte	0x04, 0x12
        /*0056*/ 	.short	(.L_15 - .L_14)
	.align		4
.L_14:
        /*0058*/ 	.word	index@(default_function_kernel_1)
        /*005c*/ 	.word	0x00000000
.L_15:


//--------------------- .nv.compat                --------------------------
	.section	.nv.compat,"",@"SHT_CUDA_COMPAT_INFO"
	.align	4
        /*0000*/ 	.byte	0x02, 0x09, 0x00, 0x00, 0x02, 0x02, 0x01, 0x00, 0x02, 0x05, 0x05, 0x00, 0x03, 0x07, 0x01, 0x01
        /*0010*/ 	.byte	0x02, 0x03, 0x00, 0x00, 0x02, 0x06, 0x01, 0x00, 0x04, 0x0b, 0x08, 0x00, 0x01, 0x00, 0x00, 0x00
        /*0020*/ 	.byte	0x00, 0x00, 0x00, 0x00


//--------------------- .nv.info.default_function_kernel --------------------------
	.section	.nv.info.default_function_kernel,"",@"SHT_CUDA_INFO"
	.sectionflags	@""
	.align	4


	//----- nvinfo : EIATTR_CUDA_API_VERSION
	.align		4
        /*0000*/ 	.byte	0x04, 0x37
        /*0002*/ 	.short	(.L_17 - .L_16)
.L_16:
        /*0004*/ 	.word	0x00000082


	//----- nvinfo : EIATTR_KPARAM_INFO
	.align		4
.L_17:
        /*0008*/ 	.byte	0x04, 0x17
        /*000a*/ 	.short	(.L_19 - .L_18)
.L_18:
        /*000c*/ 	.word	0x00000000
        /*0010*/ 	.short	0x0001
        /*0012*/ 	.short	0x0008
        /*0014*/ 	.byte	0x00, 0xf5, 0x21, 0x00


	//----- nvinfo : EIATTR_KPARAM_INFO
	.align		4
.L_19:
        /*0018*/ 	.byte	0x04, 0x17
        /*001a*/ 	.short	(.L_21 - .L_20)
.L_20:
        /*001c*/ 	.word	0x00000000
        /*0020*/ 	.short	0x0000
        /*0022*/ 	.short	0x0000
        /*0024*/ 	.byte	0x00, 0xf5, 0x21, 0x00


	//----- nvinfo : EIATTR_SPARSE_MMA_MASK
	.align		4
.L_21:
        /*0028*/ 	.byte	0x03, 0x50
        /*002a*/ 	.short	0x0000


	//----- nvinfo : EIATTR_MAXREG_COUNT
	.align		4
        /*002c*/ 	.byte	0x03, 0x1b
        /*002e*/ 	.short	0x00ff


	//----- nvinfo : EIATTR_MERCURY_ISA_VERSION
	.align		4
        /*0030*/ 	.byte	0x03, 0x5f
        /*0032*/ 	.short	0x0101


	//----- nvinfo : EIATTR_VRC_CTA_INIT_COUNT
	.align		4
        /*0034*/ 	.byte	0x02, 0x4a
	.zero		1
	.zero		1


	//----- nvinfo : EIATTR_EXIT_INSTR_OFFSETS
	.align		4
        /*0038*/ 	.byte	0x04, 0x1c
        /*003a*/ 	.short	(.L_23 - .L_22)


	//   ....[0]....
.L_22:
        /*003c*/ 	.word	0x000002b0


	//----- nvinfo : EIATTR_CBANK_PARAM_SIZE
	.align		4
.L_23:
        /*0040*/ 	.byte	0x03, 0x19
        /*0042*/ 	.short	0x0010


	//----- nvinfo : EIATTR_PARAM_CBANK
	.align		4
        /*0044*/ 	.byte	0x04, 0x0a
        /*0046*/ 	.short	(.L_25 - .L_24)
	.align		4
.L_24:
        /*0048*/ 	.word	index@(.nv.constant0.default_function_kernel)
        /*004c*/ 	.short	0x0380
        /*004e*/ 	.short	0x0010


	//----- nvinfo : EIATTR_SW_WAR
	.align		4
.L_25:
        /*0050*/ 	.byte	0x04, 0x36
        /*0052*/ 	.short	(.L_27 - .L_26)
.L_26:
        /*0054*/ 	.word	0x00000008
.L_27:


//--------------------- .nv.info.default_function_kernel_1 --------------------------
	.section	.nv.info.default_function_kernel_1,"",@"SHT_CUDA_INFO"
	.sectionflags	@""
	.align	4


	//----- nvinfo : EIATTR_CUDA_API_VERSION
	.align		4
        /*0000*/ 	.byte	0x04, 0x37
        /*0002*/ 	.short	(.L_29 - .L_28)
.L_28:
        /*0004*/ 	.word	0x00000082


	//----- nvinfo : EIATTR_KPARAM_INFO
	.align		4
.L_29:
        /*0008*/ 	.byte	0x04, 0x17
        /*000a*/ 	.short	(.L_31 - .L_30)
.L_30:
        /*000c*/ 	.word	0x00000000
        /*0010*/ 	.short	0x0003
        /*0012*/ 	.short	0x0018
        /*0014*/ 	.byte	0x00, 0xf5, 0x21, 0x00


	//----- nvinfo : EIATTR_KPARAM_INFO
	.align		4
.L_31:
        /*0018*/ 	.byte	0x04, 0x17
        /*001a*/ 	.short	(.L_33 - .L_32)
.L_32:
        /*001c*/ 	.word	0x00000000
        /*0020*/ 	.short	0x0002
        /*0022*/ 	.short	0x0010
        /*0024*/ 	.byte	0x00, 0xf5, 0x21, 0x00


	//----- nvinfo : EIATTR_KPARAM_INFO
	.align		4
.L_33:
        /*0028*/ 	.byte	0x04, 0x17
        /*002a*/ 	.short	(.L_35 - .L_34)
.L_34:
        /*002c*/ 	.word	0x00000000
        /*0030*/ 	.short	0x0001
        /*0032*/ 	.short	0x0008
        /*0034*/ 	.byte	0x00, 0xf5, 0x21, 0x00


	//----- nvinfo : EIATTR_KPARAM_INFO
	.align		4
.L_35:
        /*0038*/ 	.byte	0x04, 0x17
        /*003a*/ 	.short	(.L_37 - .L_36)
.L_36:
        /*003c*/ 	.word	0x00000000
        /*0040*/ 	.short	0x0000
        /*0042*/ 	.short	0x0000
        /*0044*/ 	.byte	0x00, 0xf5, 0x21, 0x00


	//----- nvinfo : EIATTR_SPARSE_MMA_MASK
	.align		4
.L_37:
        /*0048*/ 	.byte	0x03, 0x50
        /*004a*/ 	.short	0x0000


	//----- nvinfo : EIATTR_MAXREG_COUNT
	.align		4
        /*004c*/ 	.byte	0x03, 0x1b
        /*004e*/ 	.short	0x00ff


	//----- nvinfo : EIATTR_MERCURY_ISA_VERSION
	.align		4
        /*0050*/ 	.byte	0x03, 0x5f
        /*0052*/ 	.short	0x0101


	//----- nvinfo : EIATTR_VRC_CTA_INIT_COUNT
	.align		4
        /*0054*/ 	.byte	0x02, 0x4a
	.zero		1
	.zero		1


	//----- nvinfo : EIATTR_EXIT_INSTR_OFFSETS
	.align		4
        /*0058*/ 	.byte	0x04, 0x1c
        /*005a*/ 	.short	(.L_39 - .L_38)


	//   ....[0]....
.L_38:
        /*005c*/ 	.word	0x00000430


	//----- nvinfo : EIATTR_MAX_THREADS
	.align		4
.L_39:
        /*0060*/ 	.byte	0x04, 0x05
        /*0062*/ 	.short	(.L_41 - .L_40)
.L_40:
        /*0064*/ 	.word	0x00000010
        /*0068*/ 	.word	0x00000001
        /*006c*/ 	.word	0x00000001


	//----- nvinfo : EIATTR_CRS_STACK_SIZE
	.align		4
.L_41:
        /*0070*/ 	.byte	0x04, 0x1e
        /*0072*/ 	.short	(.L_43 - .L_42)
.L_42:
        /*0074*/ 	.word	0x00000000


	//----- nvinfo : EIATTR_CBANK_PARAM_SIZE
	.align		4
.L_43:
        /*0078*/ 	.byte	0x03, 0x19
        /*007a*/ 	.short	0x0020


	//----- nvinfo : EIATTR_PARAM_CBANK
	.align		4
        /*007c*/ 	.byte	0x04, 0x0a
        /*007e*/ 	.short	(.L_45 - .L_44)
	.align		4
.L_44:
        /*0080*/ 	.word	index@(.nv.constant0.default_function_kernel_1)
        /*0084*/ 	.short	0x0380
        /*0086*/ 	.short	0x0020


	//----- nvinfo : EIATTR_SW_WAR
	.align		4
.L_45:
        /*0088*/ 	.byte	0x04, 0x36
        /*008a*/ 	.short	(.L_47 - .L_46)
.L_46:
        /*008c*/ 	.word	0x00000008
.L_47:


//--------------------- .nv.callgraph             --------------------------
	.section	.nv.callgraph,"",@"SHT_CUDA_CALLGRAPH"
	.align	4
	.sectionentsize	8
	.align		4
        /*0000*/ 	.word	0x00000000
	.align		4
        /*0004*/ 	.word	0xffffffff
	.align		4
        /*0008*/ 	.word	0x00000000
	.align		4
        /*000c*/ 	.word	0xfffffffe
	.align		4
        /*0010*/ 	.word	0x00000000
	.align		4
        /*0014*/ 	.word	0xfffffffd
	.align		4
        /*0018*/ 	.word	0x00000000
	.align		4
        /*001c*/ 	.word	0xfffffffc


//--------------------- .text.default_function_kernel --------------------------
	.section	.text.default_function_kernel,"ax",@progbits
	.align	128
        .global         default_function_kernel
        .type           default_function_kernel,@function
        .size           default_function_kernel,(.L_x_15 - default_function_kernel)
        .other          default_function_kernel,@"STO_CUDA_ENTRY STV_DEFAULT"
default_function_kernel:
.text.default_function_kernel:
[----:B------:R-:W-:Y:S01]  /*0000*/  LDC R1, c[0x0][0x37c] ;  /* 0x0000df00ff017b82 */ /* 0x000fe20000000800 */
[----:B------:R-:W0:Y:S07]  /*0010*/  S2R R2, SR_CTAID.X ;  /* 0x0000000000027919 */ /* 0x000e2e0000002500 */
[----:B------:R-:W1:Y:S01]  /*0020*/  LDC.64 R4, c[0x0][0x388] ;  /* 0x0000e200ff047b82 */ /* 0x000e620000000a00 */
[----:B------:R-:W2:Y:S01]  /*0030*/  LDCU.64 UR4, c[0x0][0x358] ;  /* 0x00006b00ff0477ac */ /* 0x000ea20008000a00 */
[----:B0-----:R-:W-:-:S05]  /*0040*/  IMAD.HI.U32 R0, R2, 0x4ec4ec4f, RZ ;  /* 0x4ec4ec4f02007827 */ /* 0x001fca00078e00ff */
[----:B------:R-:W-:-:S05]  /*0050*/  SHF.R.U32.HI R3, RZ, 0x3, R0 ;  /* 0x00000003ff037819 */ /* 0x000fca0000011600 */
[----:B------:R-:W-:-:S04]  /*0060*/  IMAD R3, R3, 0x186, R2 ;  /* 0x0000018603037824 */ /* 0x000fc800078e0202 */
[----:B-1----:R-:W-:-:S05]  /*0070*/  IMAD.WIDE.U32 R4, R3, 0x4, R4 ;  /* 0x0000000403047825 */ /* 0x002fca00078e0004 */
[----:B--2---:R-:W2:Y:S04]  /*0080*/  LDG.E.CONSTANT R0, desc[UR4][R4.64] ;  /* 0x0000000404007981 */ /* 0x004ea8000c1e9900 */
[----:B------:R-:W3:Y:S04]  /*0090*/  LDG.E.CONSTANT R13, desc[UR4][R4.64+0x68] ;  /* 0x00006804040d7981 */ /* 0x000ee8000c1e9900 */
[----:B------:R-:W4:Y:S04]  /*00a0*/  LDG.E.CONSTANT R15, desc[UR4][R4.64+0xd0] ;  /* 0x0000d004040f7981 */ /* 0x000f28000c1e9900 */
[----:B------:R-:W5:Y:S04]  /*00b0*/  LDG.E.CONSTANT R17, desc[UR4][R4.64+0x138] ;  /* 0x0001380404117981 */ /* 0x000f68000c1e9900 */
        /* <DEDUP_REMOVED lines=11> */
[----:B------:R-:W5:Y:S01]  /*0170*/  LDG.E.CONSTANT R3, desc[UR4][R4.64+0x618] ;  /* 0x0006180404037981 */ /* 0x000f62000c1e9900 */
[----:B--2---:R-:W-:-:S04]  /*0180*/  FFMA R0, R0, R0, RZ ;  /* 0x0000000000007223 */ /* 0x004fc800000000ff */
[----:B---3--:R-:W-:Y:S02]  /*0190*/  FFMA R0, R13, R13, R0 ;  /* 0x0000000d0d007223 */ /* 0x008fe40000000000 */
[----:B------:R-:W0:Y:S02]  /*01a0*/  LDC.64 R12, c[0x0][0x380] ;  /* 0x0000e000ff0c7b82 */ /* 0x000e240000000a00 */
[----:B----4-:R-:W-:-:S04]  /*01b0*/  FFMA R0, R15, R15, R0 ;  /* 0x0000000f0f007223 */ /* 0x010fc80000000000 */
[----:B-----5:R-:W-:-:S04]  /*01c0*/  FFMA R0, R17, R17, R0 ;  /* 0x0000001111007223 */ /* 0x020fc80000000000 */
[----:B------:R-:W-:-:S04]  /*01d0*/  FFMA R0, R19, R19, R0 ;  /* 0x0000001313007223 */ /* 0x000fc80000000000 */
[----:B------:R-:W-:-:S04]  /*01e0*/  FFMA R0, R21, R21, R0 ;  /* 0x0000001515007223 */ /* 0x000fc80000000000 */
[----:B------:R-:W-:-:S04]  /*01f0*/  FFMA R0, R23, R23, R0 ;  /* 0x0000001717007223 */ /* 0x000fc80000000000 */
[----:B------:R-:W-:Y:S01]  /*0200*/  FFMA R0, R25, R25, R0 ;  /* 0x0000001919007223 */ /* 0x000fe20000000000 */
[----:B0-----:R-:W-:-:S04]  /*0210*/  IMAD.WIDE.U32 R12, R2, 0x4, R12 ;  /* 0x00000004020c7825 */ /* 0x001fc800078e000c */
[----:B------:R-:W-:-:S04]  /*0220*/  FFMA R0, R27, R27, R0 ;  /* 0x0000001b1b007223 */ /* 0x000fc80000000000 */
[----:B------:R-:W-:-:S04]  /*0230*/  FFMA R11, R11, R11, R0 ;  /* 0x0000000b0b0b7223 */ /* 0x000fc80000000000 */
[----:B------:R-:W-:-:S04]  /*0240*/  FFMA R10, R10, R10, R11 ;  /* 0x0000000a0a0a7223 */ /* 0x000fc8000000000b */
[----:B------:R-:W-:-:S04]  /*0250*/  FFMA R9, R9, R9, R10 ;  /* 0x0000000909097223 */ /* 0x000fc8000000000a */
[----:B------:R-:W-:-:S04]  /*0260*/  FFMA R8, R8, R8, R9 ;  /* 0x0000000808087223 */ /* 0x000fc80000000009 */
[----:B------:R-:W-:-:S04]  /*0270*/  FFMA R7, R7, R7, R8 ;  /* 0x0000000707077223 */ /* 0x000fc80000000008 */
[----:B------:R-:W-:-:S04]  /*0280*/  FFMA R6, R6, R6, R7 ;  /* 0x0000000606067223 */ /* 0x000fc80000000007 */
[----:B------:R-:W-:-:S05]  /*0290*/  FFMA R3, R3, R3, R6 ;  /* 0x0000000303037223 */ /* 0x000fca0000000006 */
[----:B------:R-:W-:Y:S01]  /*02a0*/  STG.E desc[UR4][R12.64], R3 ;  /* 0x000000030c007986 */ /* 0x000fe2000c101904 */
[----:B------:R-:W-:Y:S05]  /*02b0*/  EXIT ;  /* 0x000000000000794d */ /* 0x000fea0003800000 */
.L_x_0:
[----:B------:R-:W-:-:S00]  /*02c0*/  BRA `(.L_x_0) ;  /* 0xfffffffc00fc7947 */ /* 0x000fc0000383ffff */
[----:B------:R-:W-:-:S00]  /*02d0*/  NOP ;  /* 0x0000000000007918 */ /* 0x000fc00000000000 */
        /* <DEDUP_REMOVED lines=10> */
.L_x_15:


//--------------------- .text.default_function_kernel_1 --------------------------
	.section	.text.default_function_kernel_1,"ax",@progbits
	.align	128
        .global         default_function_kernel_1
        .type           default_function_kernel_1,@function
        .size           default_function_kernel_1,(.L_x_14 - default_function_kernel_1)
        .other          default_function_kernel_1,@"STO_CUDA_ENTRY STV_DEFAULT"
default_function_kernel_1:
.text.default_function_kernel_1:
[----:B------:R-:W-:Y:S01]  /*0000*/  LDC R1, c[0x0][0x37c] ;  /* 0x0000df00ff017b82 */ /* 0x000fe20000000800 */
[----:B------:R-:W0:Y:S07]  /*0010*/  S2R R11, SR_CTAID.X ;  /* 0x00000000000b7919 */ /* 0x000e2e0000002500 */
[----:B------:R-:W1:Y:S01]  /*0020*/  LDC.64 R4, c[0x0][0x388] ;  /* 0x0000e200ff047b82 */ /* 0x000e620000000a00 */
[----:B------:R-:W2:Y:S01]  /*0030*/  LDCU.64 UR4, c[0x0][0x358] ;  /* 0x00006b00ff0477ac */ /* 0x000ea20008000a00 */
[----:B------:R-:W3:Y:S06]  /*0040*/  S2R R10, SR_TID.X ;  /* 0x00000000000a7919 */ /* 0x000eec0000002100 */
[----:B------:R-:W4:Y:S01]  /*0050*/  LDC.64 R8, c[0x0][0x398] ;  /* 0x0000e600ff087b82 */ /* 0x000f220000000a00 */
[----:B0-----:R-:W-:-:S04]  /*0060*/  IMAD.HI.U32 R0, R11, 0x4ec4ec4f, RZ ;  /* 0x4ec4ec4f0b007827 */ /* 0x001fc800078e00ff */
[----:B------:R-:W-:Y:S01]  /*0070*/  IMAD.SHL.U32 R2, R11, 0x8, RZ ;  /* 0x000000080b027824 */ /* 0x000fe200078e00ff */
[----:B------:R-:W-:Y:S02]  /*0080*/  SHF.R.U32.HI R0, RZ, 0x3, R0 ;  /* 0x00000003ff007819 */ /* 0x000fe40000011600 */
[----:B---3--:R-:W-:-:S03]  /*0090*/  SHF.R.U32.HI R3, RZ, 0x1, R10 ;  /* 0x00000001ff037819 */ /* 0x008fc6000001160a */
[----:B------:R-:W-:Y:S01]  /*00a0*/  IMAD R0, R0, 0x1a, RZ ;  /* 0x0000001a00007824 */ /* 0x000fe200078e02ff */
[----:B------:R-:W-:-:S03]  /*00b0*/  LOP3.LUT R6, R2, R3, RZ, 0xfc, !PT ;  /* 0x0000000302067212 */ /* 0x000fc600078efcff */
[----:B------:R-:W-:Y:S01]  /*00c0*/  IMAD.IADD R2, R11, 0x1, -R0 ;  /* 0x000000010b027824 */ /* 0x000fe200078e0a00 */
[----:B------:R-:W-:Y:S01]  /*00d0*/  LOP3.LUT R0, R0, 0x1, R10, 0xf8, !PT ;  /* 0x0000000100007812 */ /* 0x000fe200078ef80a */
[----:B------:R-:W-:-:S03]  /*00e0*/  IMAD.HI.U32 R7, R6, 0x4ec4ec4f, RZ ;  /* 0x4ec4ec4f06077827 */ /* 0x000fc600078e00ff */
[----:B------:R-:W-:Y:S02]  /*00f0*/  SHF.L.U32 R2, R2, 0x3, RZ ;  /* 0x0000000302027819 */ /* 0x000fe400000006ff */
[----:B------:R-:W-:Y:S02]  /*0100*/  SHF.R.U32.HI R7, RZ, 0x2, R7 ;  /* 0x00000002ff077819 */ /* 0x000fe40000011607 */
[----:B------:R-:W-:-:S03]  /*0110*/  LOP3.LUT R2, R2, R3, RZ, 0xfc, !PT ;  /* 0x0000000302027212 */ /* 0x000fc600078efcff */
[----:B------:R-:W-:Y:S01]  /*0120*/  IMAD R3, R7, -0xd, R6 ;  /* 0xfffffff307037824 */ /* 0x000fe200078e0206 */
[----:B------:R-:W-:Y:S01]  /*0130*/  PRMT R2, R2, 0x9910, RZ ;  /* 0x0000991002027816 */ /* 0x000fe200000000ff */
[----:B------:R-:W0:Y:S02]  /*0140*/  LDC.64 R6, c[0x0][0x390] ;  /* 0x0000e400ff067b82 */ /* 0x000e240000000a00 */
[----:B------:R-:W-:Y:S02]  /*0150*/  IMAD R3, R3, 0x2, R0 ;  /* 0x0000000203037824 */ /* 0x000fe400078e0200 */
[----:B------:R-:W-:Y:S02]  /*0160*/  IMAD R0, R2, 0x4f, RZ ;  /* 0x0000004f02007824 */ /* 0x000fe400078e02ff */
[----:B-1----:R-:W-:-:S03]  /*0170*/  IMAD.WIDE.U32 R4, R3, 0x4, R4 ;  /* 0x0000000403047825 */ /* 0x002fc600078e0004 */
[----:B------:R-:W-:-:S03]  /*0180*/  LOP3.LUT R0, R0, 0xffff, RZ, 0xc0, !PT ;  /* 0x0000ffff00007812 */ /* 0x000fc600078ec0ff */
[----:B--2---:R-:W2:Y:S01]  /*0190*/  LDG.E.CONSTANT R4, desc[UR4][R4.64] ;  /* 0x0000000404047981 */ /* 0x004ea2000c1e9900 */
[----:B------:R-:W-:Y:S01]  /*01a0*/  IMAD.SHL.U32 R3, R11, 0x10, RZ ;  /* 0x000000100b037824 */ /* 0x000fe200078e00ff */
[----:B------:R-:W-:-:S04]  /*01b0*/  SHF.R.U32.HI R0, RZ, 0xa, R0 ;  /* 0x0000000aff007819 */ /* 0x000fc80000011600 */
[----:B------:R-:W-:Y:S02]  /*01c0*/  LOP3.LUT R3, R3, R10, RZ, 0xfc, !PT ;  /* 0x0000000a03037212 */ /* 0x000fe400078efcff */
[----:B------:R-:W-:-:S03]  /*01d0*/  LOP3.LUT R11, R0, 0xffff, RZ, 0xc0, !PT ;  /* 0x0000ffff000b7812 */ /* 0x000fc600078ec0ff */
[----:B0-----:R-:W-:-:S04]  /*01e0*/  IMAD.WIDE.U32 R6, R3, 0x4, R6 ;  /* 0x0000000403067825 */ /* 0x001fc800078e0006 */
[----:B----4-:R-:W-:Y:S02]  /*01f0*/  IMAD.WIDE.U32 R8, R11, 0x4, R8 ;  /* 0x000000040b087825 */ /* 0x010fe400078e0008 */
[----:B------:R-:W3:Y:S04]  /*0200*/  LDG.E.CONSTANT R6, desc[UR4][R6.64] ;  /* 0x0000000406067981 */ /* 0x000ee8000c1e9900 */
[----:B------:R-:W3:Y:S01]  /*0210*/  LDG.E.CONSTANT R9, desc[UR4][R8.64] ;  /* 0x0000000408097981 */ /* 0x000ee2000c1e9900 */
[----:B------:R-:W-:Y:S01]  /*0220*/  HFMA2 R11, -RZ, RZ, 1.375, 0 ;  /* 0x3d800000ff0b7431 */ /* 0x000fe200000001ff */
[----:B------:R-:W-:Y:S04]  /*0230*/  BSSY.RECONVERGENT B0, `(.L_x_1) ;  /* 0x000000e000007945 */ /* 0x000fe80003800200 */
[----:B--2---:R-:W-:-:S04]  /*0240*/  FFMA R0, R4, R11, 9.9999997473787516356e-06 ;  /* 0x3727c5ac04007423 */ /* 0x004fc8000000000b */
[----:B------:R-:W-:Y:S01]  /*0250*/  VIADD R2, R0, 0xf3000000 ;  /* 0xf300000000027836 */ /* 0x000fe20000000000 */
[----:B------:R0:W1:Y:S04]  /*0260*/  MUFU.RSQ R5, R0 ;  /* 0x0000000000057308 */ /* 0x0000680000001400 */
[----:B------:R-:W-:Y:S01]  /*0270*/  ISETP.GT.U32.AND P0, PT, R2, 0x727fffff, PT ;  /* 0x727fffff0200780c */ /* 0x000fe20003f04070 */
[----:B---3--:R-:W-:-:S12]  /*0280*/  FMUL R4, R6, R9 ;  /* 0x0000000906047220 */ /* 0x008fd80000400000 */
[----:B01----:R-:W-:Y:S05]  /*0290*/  @!P0 BRA `(.L_x_2) ;  /* 0x00000000000c8947 */ /* 0x003fea0003800000 */
[----:B------:R-:W-:-:S07]  /*02a0*/  MOV R9, 0x2c0 ;  /* 0x000002c000097802 */ /* 0x000fce0000000f00 */
[----:B------:R-:W-:Y:S05]  /*02b0*/  CALL.REL.NOINC `($__internal_1_$__cuda_sm20_sqrt_rn_f32_slowpath) ;  /* 0x0000000400347944 */ /* 0x000fea0003c00000 */
[----:B------:R-:W-:Y:S05]  /*02c0*/  BRA `(.L_x_3) ;  /* 0x0000000000107947 */ /* 0x000fea0003800000 */
.L_x_2:
[----:B------:R-:W-:Y:S01]  /*02d0*/  FMUL.FTZ R7, R0, R5 ;  /* 0x0000000500077220 */ /* 0x000fe20000410000 */
[----:B------:R-:W-:-:S03]  /*02e0*/  FMUL.FTZ R2, R5, 0.5 ;  /* 0x3f00000005027820 */ /* 0x000fc60000410000 */
[----:B------:R-:W-:-:S04]  /*02f0*/  FFMA R0, -R7, R7, R0 ;  /* 0x0000000707007223 */ /* 0x000fc80000000100 */
[----:B------:R-:W-:-:S07]  /*0300*/  FFMA R2, R0, R2, R7 ;  /* 0x0000000200027223 */ /* 0x000fce0000000007 */
.L_x_3:
[----:B------:R-:W-:Y:S05]  /*0310*/  BSYNC.RECONVERGENT B0 ;  /* 0x0000000000007941 */ /* 0x000fea0003800200 */
.L_x_1:
[----:B------:R-:W-:Y:S01]  /*0320*/  VIADD R0, R2, 0x1800000 ;  /* 0x0180000002007836 */ /* 0x000fe20000000000 */
[----:B------:R-:W-:Y:S04]  /*0330*/  BSSY.RECONVERGENT B0, `(.L_x_4) ;  /* 0x000000b000007945 */ /* 0x000fe80003800200 */
[----:B------:R-:W-:-:S04]  /*0340*/  LOP3.LUT R0, R0, 0x7f800000, RZ, 0xc0, !PT ;  /* 0x7f80000000007812 */ /* 0x000fc800078ec0ff */
[----:B------:R-:W-:-:S13]  /*0350*/  ISETP.GT.U32.AND P0, PT, R0, 0x1ffffff, PT ;  /* 0x01ffffff0000780c */ /* 0x000fda0003f04070 */
[----:B------:R-:W-:Y:S05]  /*0360*/  @P0 BRA `(.L_x_5) ;  /* 0x00000000000c0947 */ /* 0x000fea0003800000 */
[----:B------:R-:W-:-:S07]  /*0370*/  MOV R9, 0x390 ;  /* 0x0000039000097802 */ /* 0x000fce0000000f00 */
[----:B------:R-:W-:Y:S05]  /*0380*/  CALL.REL.NOINC `($__internal_0_$__cuda_sm20_rcp_rn_f32_slowpath) ;  /* 0x00000000002c7944 */ /* 0x000fea0003c00000 */
[----:B------:R-:W-:Y:S05]  /*0390*/  BRA `(.L_x_6) ;  /* 0x0000000000107947 */ /* 0x000fea0003800000 */
.L_x_5:
[----:B------:R-:W0:Y:S02]  /*03a0*/  MUFU.RCP R5, R2 ;  /* 0x0000000200057308 */ /* 0x000e240000001000 */
[----:B0-----:R-:W-:-:S04]  /*03b0*/  FFMA R0, R5, R2, -1 ;  /* 0xbf80000005007423 */ /* 0x001fc80000000002 */
[----:B------:R-:W-:-:S04]  /*03c0*/  FADD.FTZ R0, -R0, -RZ ;  /* 0x800000ff00007221 */ /* 0x000fc80000010100 */
[----:B------:R-:W-:-:S07]  /*03d0*/  FFMA R5, R5, R0, R5 ;  /* 0x0000000005057223 */ /* 0x000fce0000000005 */
.L_x_6:
[----:B------:R-:W-:Y:S05]  /*03e0*/  BSYNC.RECONVERGENT B0 ;  /* 0x0000000000007941 */ /* 0x000fea0003800200 */
.L_x_4:
[----:B------:R-:W0:Y:S01]  /*03f0*/  LDC.64 R6, c[0x0][0x380] ;  /* 0x0000e000ff067b82 */ /* 0x000e220000000a00 */
[----:B------:R-:W-:Y:S01]  /*0400*/  FMUL R5, R4, R5 ;  /* 0x0000000504057220 */ /* 0x000fe20000400000 */
[----:B0-----:R-:W-:-:S05]  /*0410*/  IMAD.WIDE.U32 R2, R3, 0x4, R6 ;  /* 0x0000000403027825 */ /* 0x001fca00078e0006 */
[----:B------:R-:W-:Y:S01]  /*0420*/  STG.E desc[UR4][R2.64], R5 ;  /* 0x0000000502007986 */ /* 0x000fe2000c101904 */
[----:B------:R-:W-:Y:S05]  /*0430*/  EXIT ;  /* 0x000000000000794d */ /* 0x000fea0003800000 */
        .weak           $__internal_0_$__cuda_sm20_rcp_rn_f32_slowpath
        .type           $__internal_0_$__cuda_sm20_rcp_rn_f32_slowpath,@function
        .size           $__internal_0_$__cuda_sm20_rcp_rn_f32_slowpath,($__internal_1_$__cuda_sm20_sqrt_rn_f32_slowpath - $__internal_0_$__cuda_sm20_rcp_rn_f32_slowpath)
$__internal_0_$__cuda_sm20_rcp_rn_f32_slowpath:
[----:B------:R-:W-:Y:S01]  /*0440*/  SHF.L.U32 R0, R2, 0x1, RZ ;  /* 0x0000000102007819 */ /* 0x000fe200000006ff */
[----:B------:R-:W-:Y:S03]  /*0450*/  BSSY.RECONVERGENT B1, `(.L_x_7) ;  /* 0x0000030000017945 */ /* 0x000fe60003800200 */
[----:B------:R-:W-:-:S04]  /*0460*/  SHF.R.U32.HI R10, RZ, 0x18, R0 ;  /* 0x00000018ff0a7819 */ /* 0x000fc80000011600 */
[----:B------:R-:W-:-:S13]  /*0470*/  ISETP.NE.U32.AND P0, PT, R10, RZ, PT ;  /* 0x000000ff0a00720c */ /* 0x000fda0003f05070 */
[----:B------:R-:W-:Y:S05]  /*0480*/  @P0 BRA `(.L_x_8) ;  /* 0x0000000000280947 */ /* 0x000fea0003800000 */
[----:B------:R-:W-:-:S05]  /*0490*/  IMAD.SHL.U32 R0, R2, 0x2, RZ ;  /* 0x0000000202007824 */ /* 0x000fca00078e00ff */
[----:B------:R-:W-:-:S13]  /*04a0*/  ISETP.NE.AND P0, PT, R0, RZ, PT ;  /* 0x000000ff0000720c */ /* 0x000fda0003f05270 */
[----:B------:R-:W-:Y:S01]  /*04b0*/  @P0 FFMA R6, R2, 1.84467440737095516160e+19, RZ ;  /* 0x5f80000002060823 */ /* 0x000fe200000000ff */
[----:B------:R-:W-:Y:S08]  /*04c0*/  @!P0 MUFU.RCP R5, R2 ;  /* 0x0000000200058308 */ /* 0x000ff00000001000 */
[----:B------:R-:W0:Y:S02]  /*04d0*/  @P0 MUFU.RCP R7, R6 ;  /* 0x0000000600070308 */ /* 0x000e240000001000 */
[----:B0-----:R-:W-:-:S04]  /*04e0*/  @P0 FFMA R0, R6, R7, -1 ;  /* 0xbf80000006000423 */ /* 0x001fc80000000007 */
[----:B------:R-:W-:-:S04]  /*04f0*/  @P0 FADD.FTZ R0, -R0, -RZ ;  /* 0x800000ff00000221 */ /* 0x000fc80000010100 */
[----:B------:R-:W-:-:S04]  /*0500*/  @P0 FFMA R0, R7, R0, R7 ;  /* 0x0000000007000223 */ /* 0x000fc80000000007 */
[----:B------:R-:W-:Y:S01]  /*0510*/  @P0 FFMA R5, R0, 1.84467440737095516160e+19, RZ ;  /* 0x5f80000000050823 */ /* 0x000fe200000000ff */
[----:B------:R-:W-:Y:S06]  /*0520*/  BRA `(.L_x_9) ;  /* 0x0000000000887947 */ /* 0x000fec0003800000 */
.L_x_8:
[----:B------:R-:W-:-:S05]  /*0530*/  VIADD R11, R10, 0xffffff03 ;  /* 0xffffff030a0b7836 */ /* 0x000fca0000000000 */
[----:B------:R-:W-:-:S13]  /*0540*/  ISETP.GT.U32.AND P0, PT, R11, 0x1, PT ;  /* 0x000000010b00780c */ /* 0x000fda0003f04070 */
[----:B------:R-:W-:Y:S05]  /*0550*/  @P0 BRA `(.L_x_10) ;  /* 0x0000000000780947 */ /* 0x000fea0003800000 */
[----:B------:R-:W-:Y:S02]  /*0560*/  LOP3.LUT R0, R2, 0x7fffff, RZ, 0xc0, !PT ;  /* 0x007fffff02007812 */ /* 0x000fe400078ec0ff */
[----:B------:R-:W-:Y:S02]  /*0570*/  MOV R8, 0x3 ;  /* 0x0000000300087802 */ /* 0x000fe40000000f00 */
[----:B------:R-:W-:Y:S02]  /*0580*/  LOP3.LUT R0, R0, 0x3f800000, RZ, 0xfc, !PT ;  /* 0x3f80000000007812 */ /* 0x000fe400078efcff */
[----:B------:R-:W-:Y:S02]  /*0590*/  SHF.L.U32 R8, R8, R11, RZ ;  /* 0x0000000b08087219 */ /* 0x000fe400000006ff */
[----:B------:R-:W0:Y:S02]  /*05a0*/  MUFU.RCP R5, R0 ;  /* 0x0000000000057308 */ /* 0x000e240000001000 */
[----:B0-----:R-:W-:-:S04]  /*05b0*/  FFMA R6, R0, R5, -1 ;  /* 0xbf80000000067423 */ /* 0x001fc80000000005 */
[----:B------:R-:W-:-:S04]  /*05c0*/  FADD.FTZ R6, -R6, -RZ ;  /* 0x800000ff06067221 */ /* 0x000fc80000010100 */
[CCC-:B------:R-:W-:Y:S01]  /*05d0*/  FFMA.RM R7, R5.reuse, R6.reuse, R5.reuse ;  /* 0x0000000605077223 */ /* 0x1c0fe20000004005 */
[----:B------:R-:W-:-:S04]  /*05e0*/  FFMA.RP R6, R5, R6, R5 ;  /* 0x0000000605067223 */ /* 0x000fc80000008005 */
[C---:B------:R-:W-:Y:S02]  /*05f0*/  LOP3.LUT R5, R7.reuse, 0x7fffff, RZ, 0xc0, !PT ;  /* 0x007fffff07057812 */ /* 0x040fe400078ec0ff */
[----:B------:R-:W-:Y:S02]  /*0600*/  FSETP.NEU.FTZ.AND P0, PT, R7, R6, PT ;  /* 0x000000060700720b */ /* 0x000fe40003f1d000 */
[----:B------:R-:W-:Y:S02]  /*0610*/  LOP3.LUT R5, R5, 0x800000, RZ, 0xfc, !PT ;  /* 0x0080000005057812 */ /* 0x000fe400078efcff */
[----:B------:R-:W-:Y:S02]  /*0620*/  SEL R6, RZ, 0xffffffff, !P0 ;  /* 0xffffffffff067807 */ /* 0x000fe40004000000 */
[----:B------:R-:W-:-:S03]  /*0630*/  LOP3.LUT R8, R8, R5, RZ, 0xc0, !PT ;  /* 0x0000000508087212 */ /* 0x000fc600078ec0ff */
[----:B------:R-:W-:Y:S01]  /*0640*/  IMAD.MOV R6, RZ, RZ, -R6 ;  /* 0x000000ffff067224 */ /* 0x000fe200078e0a06 */
[----:B------:R-:W-:-:S04]  /*0650*/  SHF.R.U32.HI R8, RZ, R11, R8 ;  /* 0x0000000bff087219 */ /* 0x000fc80000011608 */
[----:B------:R-:W-:Y:S02]  /*0660*/  LOP3.LUT P1, RZ, R6, R11, R5, 0xf8, !PT ;  /* 0x0000000b06ff7212 */ /* 0x000fe4000782f805 */
[C---:B------:R-:W-:Y:S02]  /*0670*/  LOP3.LUT P0, RZ, R8.reuse, 0x1, RZ, 0xc0, !PT ;  /* 0x0000000108ff7812 */ /* 0x040fe4000780c0ff */
[----:B------:R-:W-:-:S04]  /*0680*/  LOP3.LUT P2, RZ, R8, 0x2, RZ, 0xc0, !PT ;  /* 0x0000000208ff7812 */ /* 0x000fc8000784c0ff */
[----:B------:R-:W-:Y:S02]  /*0690*/  PLOP3.LUT P0, PT, P0, P1, P2, 0xe0, 0x0 ;  /* 0x000000000000781c */ /* 0x000fe40000703c20 */
[----:B------:R-:W-:Y:S02]  /*06a0*/  LOP3.LUT P1, RZ, R2, 0x7fffff, RZ, 0xc0, !PT ;  /* 0x007fffff02ff7812 */ /* 0x000fe4000782c0ff */
[----:B------:R-:W-:-:S04]  /*06b0*/  SEL R0, RZ, 0x1, !P0 ;  /* 0x00000001ff007807 */ /* 0x000fc80004000000 */
[----:B------:R-:W-:-:S04]  /*06c0*/  IADD3 R0, PT, PT, -R0, RZ, RZ ;  /* 0x000000ff00007210 */ /* 0x000fc80007ffe1ff */
[----:B------:R-:W-:Y:S01]  /*06d0*/  ISETP.GE.AND P0, PT, R0, RZ, PT ;  /* 0x000000ff0000720c */ /* 0x000fe20003f06270 */
[----:B------:R-:W-:-:S05]  /*06e0*/  VIADD R0, R10, 0xffffff04 ;  /* 0xffffff040a007836 */ /* 0x000fca0000000000 */
[----:B------:R-:W-:-:S07]  /*06f0*/  SHF.R.U32.HI R5, RZ, R0, R5 ;  /* 0x00000000ff057219 */ /* 0x000fce0000011605 */
[----:B------:R-:W-:-:S05]  /*0700*/  @!P0 IADD3 R5, PT, PT, R5, 0x1, RZ ;  /* 0x0000000105058810 */ /* 0x000fca0007ffe0ff */
[----:B------:R-:W-:-:S05]  /*0710*/  @!P1 IMAD.SHL.U32 R5, R5, 0x2, RZ ;  /* 0x0000000205059824 */ /* 0x000fca00078e00ff */
[----:B------:R-:W-:Y:S01]  /*0720*/  LOP3.LUT R5, R5, 0x80000000, R2, 0xf8, !PT ;  /* 0x8000000005057812 */ /* 0x000fe200078ef802 */
[----:B------:R-:W-:Y:S06]  /*0730*/  BRA `(.L_x_9) ;  /* 0x0000000000047947 */ /* 0x000fec0003800000 */
.L_x_10:
[----:B------:R0:W1:Y:S02]  /*0740*/  MUFU.RCP R5, R2 ;  /* 0x0000000200057308 */ /* 0x0000640000001000 */
.L_x_9:
[----:B------:R-:W-:Y:S05]  /*0750*/  BSYNC.RECONVERGENT B1 ;  /* 0x0000000000017941 */ /* 0x000fea0003800200 */
.L_x_7:
[----:B------:R-:W-:Y:S01]  /*0760*/  MOV R6, R9 ;  /* 0x0000000900067202 */ /* 0x000fe20000000f00 */
[----:B------:R-:W-:-:S04]  /*0770*/  IMAD.MOV.U32 R7, RZ, RZ, 0x0 ;  /* 0x00000000ff077424 */ /* 0x000fc800078e00ff */
[----:B01----:R-:W-:Y:S05]  /*0780*/  RET.REL.NODEC R6 `(default_function_kernel_1) ;  /* 0xfffffff8061c7950 */ /* 0x003fea0003c3ffff */
        .weak           $__internal_1_$__cuda_sm20_sqrt_rn_f32_slowpath
        .type           $__internal_1_$__cuda_sm20_sqrt_rn_f32_slowpath,@function
        .size           $__internal_1_$__cuda_sm20_sqrt_rn_f32_slowpath,(.L_x_14 - $__internal_1_$__cuda_sm20_sqrt_rn_f32_slowpath)
$__internal_1_$__cuda_sm20_sqrt_rn_f32_slowpath:
[----:B------:R-:W-:-:S13]  /*0790*/  LOP3.LUT P0, RZ, R0, 0x7fffffff, RZ, 0xc0, !PT ;  /* 0x7fffffff00ff7812 */ /* 0x000fda000780c0ff */
[----:B------:R-:W-:Y:S01]  /*07a0*/  @!P0 MOV R2, R0 ;  /* 0x0000000000028202 */ /* 0x000fe20000000f00 */
[----:B------:R-:W-:Y:S06]  /*07b0*/  @!P0 BRA `(.L_x_11) ;  /* 0x0000000000408947 */ /* 0x000fec0003800000 */
[----:B------:R-:W-:-:S13]  /*07c0*/  FSETP.GEU.FTZ.AND P0, PT, R0, RZ, PT ;  /* 0x000000ff0000720b */ /* 0x000fda0003f1e000 */
[----:B------:R-:W-:Y:S01]  /*07d0*/  @!P0 IMAD.MOV.U32 R2, RZ, RZ, 0x7fffffff ;  /* 0x7fffffffff028424 */ /* 0x000fe200078e00ff */
[----:B------:R-:W-:Y:S06]  /*07e0*/  @!P0 BRA `(.L_x_11) ;  /* 0x0000000000348947 */ /* 0x000fec0003800000 */
[----:B------:R-:W-:-:S13]  /*07f0*/  FSETP.GTU.FTZ.AND P0, PT, |R0|, +INF , PT ;  /* 0x7f8000000000780b */ /* 0x000fda0003f1c200 */
[----:B------:R-:W-:Y:S01]  /*0800*/  @P0 FADD.FTZ R2, R0, 1 ;  /* 0x3f80000000020421 */ /* 0x000fe20000010000 */
[----:B------:R-:W-:Y:S06]  /*0810*/  @P0 BRA `(.L_x_11) ;  /* 0x0000000000280947 */ /* 0x000fec0003800000 */
[----:B------:R-:W-:-:S13]  /*0820*/  FSETP.NEU.FTZ.AND P0, PT, |R0|, +INF , PT ;  /* 0x7f8000000000780b */ /* 0x000fda0003f1d200 */
[----:B------:R-:W-:-:S04]  /*0830*/  @P0 FFMA R5, R0, 1.84467440737095516160e+19, RZ ;  /* 0x5f80000000050823 */ /* 0x000fc800000000ff */
[----:B------:R-:W0:Y:S02]  /*0840*/  @P0 MUFU.RSQ R2, R5 ;  /* 0x0000000500020308 */ /* 0x000e240000001400 */
[----:B0-----:R-:W-:Y:S01]  /*0850*/  @P0 FMUL.FTZ R6, R5, R2 ;  /* 0x0000000205060220 */ /* 0x001fe20000410000 */
[----:B------:R-:W-:Y:S01]  /*0860*/  @P0 FMUL.FTZ R8, R2, 0.5 ;  /* 0x3f00000002080820 */ /* 0x000fe20000410000 */
[----:B------:R-:W-:Y:S02]  /*0870*/  @!P0 MOV R2, R0 ;  /* 0x0000000000028202 */ /* 0x000fe40000000f00 */
[----:B------:R-:W-:-:S04]  /*0880*/  @P0 FADD.FTZ R7, -R6, -RZ ;  /* 0x800000ff06070221 */ /* 0x000fc80000010100 */
[----:B------:R-:W-:-:S04]  /*0890*/  @P0 FFMA R7, R6, R7, R5 ;  /* 0x0000000706070223 */ /* 0x000fc80000000005 */
[----:B------:R-:W-:-:S04]  /*08a0*/  @P0 FFMA R7, R7, R8, R6 ;  /* 0x0000000807070223 */ /* 0x000fc80000000006 */
[----:B------:R-:W-:-:S07]  /*08b0*/  @P0 FMUL.FTZ R2, R7, 2.3283064365386962891e-10 ;  /* 0x2f80000007020820 */ /* 0x000fce0000410000 */
.L_x_11:
[----:B------:R-:W-:Y:S02]  /*08c0*/  HFMA2 R7, -RZ, RZ, 0, 0 ;  /* 0x00000000ff077431 */ /* 0x000fe400000001ff */
[----:B------:R-:W-:-:S04]  /*08d0*/  IMAD.MOV.U32 R6, RZ, RZ, R9 ;  /* 0x000000ffff067224 */ /* 0x000fc800078e0009 */
[----:B------:R-:W-:Y:S05]  /*08e0*/  RET.REL.NODEC R6 `(default_function_kernel_1) ;  /* 0xfffffff406c47950 */ /* 0x000fea0003c3ffff */
.L_x_12:
        /* <DEDUP_REMOVED lines=9> */
.L_x_14:


//--------------------- .nv.shared.reserved.0     --------------------------
	.section	.nv.shared.reserved.0,"aw",@nobits
	.weak		__nv_reservedSMEM_offset_0_alias
	.size		__nv_reservedSMEM_offset_0_alias, 0, 64
	.other		__nv_reservedSMEM_offset_0_alias,@"STO_CUDA_RESERVED_SHARED STV_DEFAULT"
__nv_reservedSMEM_offset_0_alias:
	.zero		0
	.zero		64


//--------------------- .nv.constant0.default_function_kernel --------------------------
	.section	.nv.constant0.default_function_kernel,"a",@progbits
	.sectionflags	@""
	.align	4
.nv.constant0.default_function_kernel:
	.zero		912


//--------------------- .nv.constant0.default_function_kernel_1 --------------------------
	.section	.nv.constant0.default_function_kernel_1,"a",@progbits
	.sectionflags	@""
	.align	4
.nv.constant0.default_function_kernel_1:
	.zero		928


//--------------------- SYMBOLS --------------------------

	.type		.nv.reservedSmem.offset0,@object
	.size		.nv.reservedSmem.offset0,0x4
